//
// Generated by NVIDIA NVVM Compiler
//
// Compiler Build ID: CL-36424714
// Cuda compilation tools, release 13.0, V13.0.88
// Based on NVVM 20.0.0
//

.version 9.0
.target sm_100
.address_size 64

	// .globl	default_function_kernel

.visible .entry default_function_kernel(
	.param .u64 .ptr .align 1 default_function_kernel_param_0,
	.param .u64 .ptr .align 1 default_function_kernel_param_1
)
.maxntid 24
{
	.reg .b32 	%r<4>;
	.reg .b32 	%f<3>;
	.reg .b64 	%rd<8>;

	ld.param.u64 	%rd1, [default_function_kernel_param_0];
	ld.param.u64 	%rd2, [default_function_kernel_param_1];
	cvta.to.global.u64 	%rd3, %rd1;
	cvta.to.global.u64 	%rd4, %rd2;
	mov.u32 	%r1, %ctaid.x;
	mov.u32 	%r2, %tid.x;
	mad.lo.s32 	%r3, %r1, 24, %r2;
	mul.wide.u32 	%rd5, %r3, 4;
	add.s64 	%rd6, %rd4, %rd5;
	ld.global.nc.f32 	%f1, [%rd6];
	cvt.rpi.f32.f32 	%f2, %f1;
	add.s64 	%rd7, %rd3, %rd5;
	st.global.f32 	[%rd7], %f2;
	ret;

}
	// .globl	default_function_kernel_1
.visible .entry default_function_kernel_1(
	.param .u64 .ptr .align 1 default_function_kernel_1_param_0,
	.param .u64 .ptr .align 1 default_function_kernel_1_param_1
)
.maxntid 64
{
	.reg .pred 	%p<33>;
	.reg .b32 	%r<48>;
	.reg .b32 	%f<114>;
	.reg .b64 	%rd<9>;

	ld.param.u64 	%rd1, [default_function_kernel_1_param_0];
	ld.param.u64 	%rd2, [default_function_kernel_1_param_1];
	mov.u32 	%r1, %ctaid.x;
	shl.b32 	%r24, %r1, 3;
	mov.u32 	%r2, %tid.x;
	shr.u32 	%r25, %r2, 3;
	or.b32  	%r26, %r24, %r25;
	setp.gt.u32 	%p1, %r26, 8;
	@%p1 bra 	$L__BB1_26;
	cvta.to.global.u64 	%rd3, %rd2;
	shl.b32 	%r27, %r1, 6;
	or.b32  	%r3, %r27, %r2;
	mul.wide.u32 	%rd4, %r3, 4;
	add.s64 	%rd5, %rd3, %rd4;
	ld.global.nc.f32 	%f1, [%rd5];
	abs.f32 	%f2, %f1;
	neg.f32 	%f3, %f2;
	fma.rn.f32 	%f38, %f2, 0fBF000000, 0f3F000000;
	rsqrt.approx.ftz.f32 	%f39, %f38;
	mul.f32 	%f40, %f39, %f38;
	mul.f32 	%f41, %f39, 0fBF000000;
	fma.rn.f32 	%f42, %f40, %f41, 0f3F000000;
	fma.rn.f32 	%f43, %f40, %f42, %f40;
	setp.eq.f32 	%p2, %f2, 0f3F800000;
	selp.f32 	%f44, 0f00000000, %f43, %p2;
	setp.gt.f32 	%p3, %f2, 0f3F0F5C29;
	selp.f32 	%f45, %f44, %f2, %p3;
	copysign.f32 	%f46, %f1, %f45;
	mul.f32 	%f47, %f46, %f46;
	fma.rn.f32 	%f48, %f47, 0f3D10ECEF, 0f3C8B1ABB;
	fma.rn.f32 	%f49, %f48, %f47, 0f3CFC028C;
	fma.rn.f32 	%f50, %f49, %f47, 0f3D372139;
	fma.rn.f32 	%f51, %f50, %f47, 0f3D9993DB;
	fma.rn.f32 	%f52, %f51, %f47, 0f3E2AAAC6;
	mul.f32 	%f53, %f47, %f52;
	fma.rn.f32 	%f54, %f53, %f46, %f46;
	neg.f32 	%f55, %f54;
	selp.f32 	%f56, %f54, %f55, %p3;
	fma.rn.f32 	%f57, 0f3F6EE581, 0f3FD774EB, %f56;
	setp.gt.f32 	%p4, %f1, 0f3F0F5C29;
	selp.f32 	%f58, %f54, %f57, %p4;
	add.f32 	%f59, %f58, %f58;
	selp.f32 	%f60, %f59, %f58, %p3;
	mov.f32 	%f61, 0f00000000;
	sub.f32 	%f62, %f61, %f60;
	abs.f32 	%f4, %f62;
	setp.lt.f32 	%p5, %f2, %f4;
	mov.f32 	%f110, %f2;
	@%p5 bra 	$L__BB1_13;
	mul.f32 	%f5, %f4, 0f4B000000;
	setp.gtu.f32 	%p6, %f2, %f5;
	@%p6 bra 	$L__BB1_9;
	div.approx.f32 	%f63, %f2, %f4;
	cvt.rzi.f32.f32 	%f108, %f63;
	neg.f32 	%f7, %f4;
	fma.rn.f32 	%f8, %f7, %f108, %f2;
	mov.b32 	%r4, %f8;
	mov.b32 	%r28, %f4;
	setp.lt.u32 	%p7, %r4, %r28;
	@%p7 bra 	$L__BB1_8;
	setp.lt.u32 	%p8, %r4, -2147483647;
	@%p8 bra 	$L__BB1_6;
	add.f32 	%f68, %f108, 0fBF800000;
	setp.lt.f32 	%p11, %f8, %f7;
	add.f32 	%f69, %f68, 0fBF800000;
	selp.f32 	%f108, %f69, %f68, %p11;
	bra.uni 	$L__BB1_8;
$L__BB1_6:
	add.f32 	%f108, %f108, 0f3F800000;
	add.f32 	%f64, %f4, %f4;
	setp.ltu.f32 	%p9, %f8, %f64;
	@%p9 bra 	$L__BB1_8;
	add.f32 	%f65, %f108, 0f3F800000;
	fma.rn.f32 	%f66, %f4, 0fC0400000, %f8;
	setp.ge.f32 	%p10, %f66, 0f00000000;
	add.f32 	%f67, %f65, 0f3F800000;
	selp.f32 	%f108, %f67, %f65, %p10;
$L__BB1_8:
	fma.rn.f32 	%f110, %f7, %f108, %f2;
	bra.uni 	$L__BB1_13;
$L__BB1_9:
	mov.b32 	%r5, %f2;
	mov.b32 	%r29, %f5;
	and.b32  	%r6, %r29, -8388608;
	and.b32  	%r30, %r5, 8388607;
	or.b32  	%r44, %r30, 1065353216;
	and.b32  	%r31, %r29, 8388607;
	or.b32  	%r8, %r31, 1065353216;
	mov.b32 	%f109, %r44;
	sub.s32 	%r32, %r5, %r6;
	add.s32 	%r33, %r32, 192937984;
	and.b32  	%r45, %r33, -8388608;
	setp.eq.s32 	%p12, %r45, 0;
	@%p12 bra 	$L__BB1_12;
	mov.b32 	%f70, %r8;
	rcp.approx.ftz.f32 	%f15, %f70;
	neg.f32 	%f16, %f70;
$L__BB1_11:
	min.u32 	%r34, %r45, 192937984;
	add.s32 	%r35, %r44, %r34;
	mov.b32 	%f71, %r35;
	mul.f32 	%f72, %f15, %f71;
	fma.rn.f32 	%f73, %f16, %f72, %f71;
	fma.rn.f32 	%f74, %f73, %f15, %f72;
	fma.rn.f32 	%f75, %f16, %f74, %f71;
	fma.rz.f32 	%f76, %f75, %f15, %f74;
	cvt.rzi.f32.f32 	%f77, %f76;
	fma.rn.f32 	%f109, %f16, %f77, %f71;
	sub.s32 	%r45, %r45, %r34;
	mov.b32 	%r44, %f109;
	setp.ne.s32 	%p13, %r45, 0;
	setp.ne.s32 	%p14, %r44, 0;
	and.pred  	%p15, %p13, %p14;
	@%p15 bra 	$L__BB1_11;
$L__BB1_12:
	mov.b32 	%f79, %r6;
	setp.leu.f32 	%p16, %f4, 0f00000000;
	setp.gt.u32 	%p17, %r5, 2139095039;
	selp.f32 	%f80, 0f7FFFFFFF, %f79, %p16;
	selp.f32 	%f81, 0f7FFFFFFF, %f80, %p17;
	mul.f32 	%f82, %f109, 0f34000000;
	mul.f32 	%f110, %f81, %f82;
$L__BB1_13:
	abs.f32 	%f83, %f110;
	setp.nan.f32 	%p18, %f83, %f83;
	copysign.f32 	%f84, %f1, %f110;
	selp.f32 	%f21, %f110, %f84, %p18;
	abs.f32 	%f113, %f21;
	setp.lt.f32 	%p19, %f113, %f2;
	@%p19 bra 	$L__BB1_25;
	mul.f32 	%f23, %f2, 0f4B000000;
	setp.gtu.f32 	%p20, %f113, %f23;
	@%p20 bra 	$L__BB1_21;
	div.approx.f32 	%f85, %f113, %f2;
	cvt.rzi.f32.f32 	%f111, %f85;
	fma.rn.f32 	%f25, %f3, %f111, %f113;
	mov.b32 	%r14, %f25;
	mov.b32 	%r36, %f2;
	setp.lt.u32 	%p21, %r14, %r36;
	@%p21 bra 	$L__BB1_20;
	setp.lt.u32 	%p22, %r14, -2147483647;
	@%p22 bra 	$L__BB1_18;
	add.f32 	%f90, %f111, 0fBF800000;
	setp.lt.f32 	%p25, %f25, %f3;
	add.f32 	%f91, %f90, 0fBF800000;
	selp.f32 	%f111, %f91, %f90, %p25;
	bra.uni 	$L__BB1_20;
$L__BB1_18:
	add.f32 	%f111, %f111, 0f3F800000;
	add.f32 	%f86, %f2, %f2;
	setp.ltu.f32 	%p23, %f25, %f86;
	@%p23 bra 	$L__BB1_20;
	add.f32 	%f87, %f111, 0f3F800000;
	fma.rn.f32 	%f88, %f2, 0fC0400000, %f25;
	setp.ge.f32 	%p24, %f88, 0f00000000;
	add.f32 	%f89, %f87, 0f3F800000;
	selp.f32 	%f111, %f89, %f87, %p24;
$L__BB1_20:
	fma.rn.f32 	%f113, %f3, %f111, %f113;
	bra.uni 	$L__BB1_25;
$L__BB1_21:
	mov.b32 	%r15, %f113;
	mov.b32 	%r37, %f23;
	and.b32  	%r16, %r37, -8388608;
	and.b32  	%r38, %r15, 8388607;
	or.b32  	%r46, %r38, 1065353216;
	and.b32  	%r39, %r37, 8388607;
	or.b32  	%r18, %r39, 1065353216;
	mov.b32 	%f112, %r46;
	sub.s32 	%r40, %r15, %r16;
	and.b32  	%r41, %r40, -8388608;
	add.s32 	%r47, %r41, 192937984;
	setp.eq.s32 	%p26, %r47, 0;
	@%p26 bra 	$L__BB1_24;
	mov.b32 	%f92, %r18;
	rcp.approx.ftz.f32 	%f32, %f92;
	neg.f32 	%f33, %f92;
$L__BB1_23:
	min.u32 	%r42, %r47, 192937984;
	add.s32 	%r43, %r46, %r42;
	mov.b32 	%f93, %r43;
	mul.f32 	%f94, %f32, %f93;
	fma.rn.f32 	%f95, %f33, %f94, %f93;
	fma.rn.f32 	%f96, %f95, %f32, %f94;
	fma.rn.f32 	%f97, %f33, %f96, %f93;
	fma.rz.f32 	%f98, %f97, %f32, %f96;
	cvt.rzi.f32.f32 	%f99, %f98;
	fma.rn.f32 	%f112, %f33, %f99, %f93;
	sub.s32 	%r47, %r47, %r42;
	mov.b32 	%r46, %f112;
	setp.ne.s32 	%p27, %r47, 0;
	setp.ne.s32 	%p28, %r46, 0;
	and.pred  	%p29, %p27, %p28;
	@%p29 bra 	$L__BB1_23;
$L__BB1_24:
	mov.b32 	%f101, %r16;
	setp.leu.f32 	%p30, %f2, 0f00000000;
	setp.gt.u32 	%p31, %r15, 2139095039;
	selp.f32 	%f102, 0f7FFFFFFF, %f101, %p31;
	selp.f32 	%f103, 0f7FFFFFFF, %f102, %p30;
	mul.f32 	%f104, %f112, 0f34000000;
	mul.f32 	%f113, %f103, %f104;
$L__BB1_25:
	abs.f32 	%f105, %f113;
	setp.nan.f32 	%p32, %f105, %f105;
	copysign.f32 	%f106, %f21, %f113;
	selp.f32 	%f107, %f113, %f106, %p32;
	cvta.to.global.u64 	%rd6, %rd1;
	add.s64 	%rd8, %rd6, %rd4;
	st.global.f32 	[%rd8], %f107;
$L__BB1_26:
	ret;

}
	// .globl	default_function_kernel_2
.visible .entry default_function_kernel_2(
	.param .u64 .ptr .align 1 default_function_kernel_2_param_0,
	.param .u64 .ptr .align 1 default_function_kernel_2_param_1
)
.maxntid 64
{
	.reg .pred 	%p<19>;
	.reg .b32 	%r<28>;
	.reg .b32 	%f<72>;
	.reg .b64 	%rd<9>;

	ld.param.u64 	%rd1, [default_function_kernel_2_param_0];
	ld.param.u64 	%rd2, [default_function_kernel_2_param_1];
	mov.u32 	%r1, %ctaid.x;
	shl.b32 	%r14, %r1, 3;
	mov.u32 	%r2, %tid.x;
	shr.u32 	%r15, %r2, 3;
	or.b32  	%r16, %r14, %r15;
	setp.gt.u32 	%p1, %r16, 8;
	@%p1 bra 	$L__BB2_14;
	cvta.to.global.u64 	%rd3, %rd2;
	shl.b32 	%r17, %r1, 6;
	or.b32  	%r3, %r17, %r2;
	mul.wide.u32 	%rd4, %r3, 4;
	add.s64 	%rd5, %rd3, %rd4;
	ld.global.nc.f32 	%f1, [%rd5];
	abs.f32 	%f71, %f1;
	fma.rn.f32 	%f20, %f71, 0fBF000000, 0f3F000000;
	rsqrt.approx.ftz.f32 	%f21, %f20;
	mul.f32 	%f22, %f21, %f20;
	mul.f32 	%f23, %f21, 0fBF000000;
	fma.rn.f32 	%f24, %f22, %f23, 0f3F000000;
	fma.rn.f32 	%f25, %f22, %f24, %f22;
	setp.eq.f32 	%p2, %f71, 0f3F800000;
	selp.f32 	%f26, 0f00000000, %f25, %p2;
	setp.gt.f32 	%p3, %f71, 0f3F0F5C29;
	selp.f32 	%f27, %f26, %f71, %p3;
	copysign.f32 	%f28, %f1, %f27;
	mul.f32 	%f29, %f28, %f28;
	fma.rn.f32 	%f30, %f29, 0f3D10ECEF, 0f3C8B1ABB;
	fma.rn.f32 	%f31, %f30, %f29, 0f3CFC028C;
	fma.rn.f32 	%f32, %f31, %f29, 0f3D372139;
	fma.rn.f32 	%f33, %f32, %f29, 0f3D9993DB;
	fma.rn.f32 	%f34, %f33, %f29, 0f3E2AAAC6;
	mul.f32 	%f35, %f29, %f34;
	fma.rn.f32 	%f36, %f35, %f28, %f28;
	neg.f32 	%f37, %f36;
	selp.f32 	%f38, %f36, %f37, %p3;
	fma.rn.f32 	%f39, 0f3F6EE581, 0f3FD774EB, %f38;
	setp.gt.f32 	%p4, %f1, 0f3F0F5C29;
	selp.f32 	%f40, %f36, %f39, %p4;
	add.f32 	%f41, %f40, %f40;
	selp.f32 	%f42, %f41, %f40, %p3;
	mov.f32 	%f43, 0f00000000;
	sub.f32 	%f44, %f43, %f42;
	abs.f32 	%f3, %f44;
	setp.lt.f32 	%p5, %f71, %f3;
	@%p5 bra 	$L__BB2_13;
	mul.f32 	%f4, %f3, 0f4B000000;
	setp.gtu.f32 	%p6, %f71, %f4;
	@%p6 bra 	$L__BB2_9;
	div.approx.f32 	%f45, %f71, %f3;
	cvt.rzi.f32.f32 	%f69, %f45;
	neg.f32 	%f6, %f3;
	fma.rn.f32 	%f7, %f6, %f69, %f71;
	mov.b32 	%r4, %f7;
	mov.b32 	%r18, %f3;
	setp.lt.u32 	%p7, %r4, %r18;
	@%p7 bra 	$L__BB2_8;
	setp.lt.u32 	%p8, %r4, -2147483647;
	@%p8 bra 	$L__BB2_6;
	add.f32 	%f50, %f69, 0fBF800000;
	setp.lt.f32 	%p11, %f7, %f6;
	add.f32 	%f51, %f50, 0fBF800000;
	selp.f32 	%f69, %f51, %f50, %p11;
	bra.uni 	$L__BB2_8;
$L__BB2_6:
	add.f32 	%f69, %f69, 0f3F800000;
	add.f32 	%f46, %f3, %f3;
	setp.ltu.f32 	%p9, %f7, %f46;
	@%p9 bra 	$L__BB2_8;
	add.f32 	%f47, %f69, 0f3F800000;
	fma.rn.f32 	%f48, %f3, 0fC0400000, %f7;
	setp.ge.f32 	%p10, %f48, 0f00000000;
	add.f32 	%f49, %f47, 0f3F800000;
	selp.f32 	%f69, %f49, %f47, %p10;
$L__BB2_8:
	fma.rn.f32 	%f71, %f6, %f69, %f71;
	bra.uni 	$L__BB2_13;
$L__BB2_9:
	mov.b32 	%r5, %f71;
	mov.b32 	%r19, %f4;
	and.b32  	%r6, %r19, -8388608;
	and.b32  	%r20, %r5, 8388607;
	or.b32  	%r26, %r20, 1065353216;
	and.b32  	%r21, %r19, 8388607;
	or.b32  	%r8, %r21, 1065353216;
	mov.b32 	%f70, %r26;
	sub.s32 	%r22, %r5, %r6;
	add.s32 	%r23, %r22, 192937984;
	and.b32  	%r27, %r23, -8388608;
	setp.eq.s32 	%p12, %r27, 0;
	@%p12 bra 	$L__BB2_12;
	mov.b32 	%f52, %r8;
	rcp.approx.ftz.f32 	%f14, %f52;
	neg.f32 	%f15, %f52;
$L__BB2_11:
	min.u32 	%r24, %r27, 192937984;
	add.s32 	%r25, %r26, %r24;
	mov.b32 	%f53, %r25;
	mul.f32 	%f54, %f14, %f53;
	fma.rn.f32 	%f55, %f15, %f54, %f53;
	fma.rn.f32 	%f56, %f55, %f14, %f54;
	fma.rn.f32 	%f57, %f15, %f56, %f53;
	fma.rz.f32 	%f58, %f57, %f14, %f56;
	cvt.rzi.f32.f32 	%f59, %f58;
	fma.rn.f32 	%f70, %f15, %f59, %f53;
	sub.s32 	%r27, %r27, %r24;
	mov.b32 	%r26, %f70;
	setp.ne.s32 	%p13, %r27, 0;
	setp.ne.s32 	%p14, %r26, 0;
	and.pred  	%p15, %p13, %p14;
	@%p15 bra 	$L__BB2_11;
$L__BB2_12:
	mov.b32 	%f61, %r6;
	setp.leu.f32 	%p16, %f3, 0f00000000;
	setp.gt.u32 	%p17, %r5, 2139095039;
	selp.f32 	%f62, 0f7FFFFFFF, %f61, %p16;
	selp.f32 	%f63, 0f7FFFFFFF, %f62, %p17;
	mul.f32 	%f64, %f70, 0f34000000;
	mul.f32 	%f71, %f63, %f64;
$L__BB2_13:
	abs.f32 	%f65, %f71;
	setp.nan.f32 	%p18, %f65, %f65;
	copysign.f32 	%f66, %f1, %f71;
	selp.f32 	%f67, %f71, %f66, %p18;
	cos.approx.f32 	%f68, %f67;
	cvta.to.global.u64 	%rd6, %rd1;
	add.s64 	%rd8, %rd6, %rd4;
	st.global.f32 	[%rd8], %f68;
$L__BB2_14:
	ret;

}


// ===== COMPILED SASS (sm_100) =====

	.target	sm_100

	.elftype	@"ET_EXEC"


//--------------------- .note.nv.tkinfo           --------------------------
	.section	.note.nv.tkinfo,"",@"SHT_NOTE"
	.sectionflags	@"SHF_NOTE_NV_TKINFO"
	.tkinfo
        /*0018*/ 	.word	0x00000002
        /*0030*/ 	.string	""
        /*0030*/ 	.string	"ptxas"
        /*0030*/ 	.string	"Cuda compilation tools, release 13.0, V13.0.88"
        /*0030*/ 	.string	"Build cuda_13.0.r13.0/compiler.36424714_0"
        /*0030*/ 	.string	"-arch sm_100 -m 64 "



//--------------------- .note.nv.cuinfo           --------------------------
	.section	.note.nv.cuinfo,"",@"SHT_NOTE"
	.sectionflags	@"SHF_NOTE_NV_CUINFO"
        /*0018*/ 	.short	0x0002
        /*001a*/ 	.short	0x0064
        /*001c*/ 	.short	0x0082
	.zero		2


//--------------------- .nv.info                  --------------------------
	.section	.nv.info,"",@"SHT_CUDA_INFO"
	.align	4


	//----- nvinfo : EIATTR_REGCOUNT
	.align		4
        /*0000*/ 	.byte	0x04, 0x2f
        /*0002*/ 	.short	(.L_1 - .L_0)
	.align		4
.L_0:
        /*0004*/ 	.word	index@(default_function_kernel)
        /*0008*/ 	.word	0x0000000c


	//----- nvinfo : EIATTR_FRAME_SIZE
	.align		4
.L_1:
        /*000c*/ 	.byte	0x04, 0x11
        /*000e*/ 	.short	(.L_3 - .L_2)
	.align		4
.L_2:
        /*0010*/ 	.word	index@(default_function_kernel)
        /*0014*/ 	.word	0x00000000


	//----- nvinfo : EIATTR_REGCOUNT
	.align		4
.L_3:
        /*0018*/ 	.byte	0x04, 0x2f
        /*001a*/ 	.short	(.L_5 - .L_4)
	.align		4
.L_4:
        /*001c*/ 	.word	index@(default_function_kernel_1)
        /*0020*/ 	.word	0x0000000f


	//----- nvinfo : EIATTR_FRAME_SIZE
	.align		4
.L_5:
        /*0024*/ 	.byte	0x04, 0x11
        /*0026*/ 	.short	(.L_7 - .L_6)
	.align		4
.L_6:
        /*0028*/ 	.word	index@(default_function_kernel_1)
        /*002c*/ 	.word	0x00000000


	//----- nvinfo : EIATTR_REGCOUNT
	.align		4
.L_7:
        /*0030*/ 	.byte	0x04, 0x2f
        /*0032*/ 	.short	(.L_9 - .L_8)
	.align		4
.L_8:
        /*0034*/ 	.word	index@(default_function_kernel_2)
        /*0038*/ 	.word	0x0000000e


	//----- nvinfo : EIATTR_FRAME_SIZE
	.align		4
.L_9:
        /*003c*/ 	.byte	0x04, 0x11
        /*003e*/ 	.short	(.L_11 - .L_10)
	.align		4
.L_10:
        /*0040*/ 	.word	index@(default_function_kernel_2)
        /*0044*/ 	.word	0x00000000


	//----- nvinfo : EIATTR_MIN_STACK_SIZE
	.align		4
.L_11:
        /*0048*/ 	.byte	0x04, 0x12
        /*004a*/ 	.short	(.L_13 - .L_12)
	.align		4
.L_12:
        /*004c*/ 	.word	index@(default_function_kernel_2)
        /*0050*/ 	.word	0x00000000


	//----- nvinfo : EIATTR_MIN_STACK_SIZE
	.align		4
.L_13:
        /*0054*/ 	.byte	0x04, 0x12
        /*0056*/ 	.short	(.L_15 - .L_14)
	.align		4
.L_14:
        /*0058*/ 	.word	index@(default_function_kernel_1)
        /*005c*/ 	.word	0x00000000


	//----- nvinfo : EIATTR_MIN_STACK_SIZE
	.align		4
.L_15:
        /*0060*/ 	.byte	0x04, 0x12
        /*0062*/ 	.short	(.L_17 - .L_16)
	.align		4
.L_16:
        /*0064*/ 	.word	index@(default_function_kernel)
        /*0068*/ 	.word	0x00000000
.L_17:


//--------------------- .nv.compat                --------------------------
	.section	.nv.compat,"",@"SHT_CUDA_COMPAT_INFO"
	.align	4
        /*0000*/ 	.byte	0x02, 0x09, 0x00, 0x00, 0x02, 0x02, 0x01, 0x00, 0x02, 0x05, 0x05, 0x00, 0x03, 0x07, 0x01, 0x01
        /*0010*/ 	.byte	0x02, 0x03, 0x00, 0x00, 0x02, 0x06, 0x01, 0x00, 0x04, 0x0b, 0x08, 0x00, 0x01, 0x00, 0x00, 0x00
        /*0020*/ 	.byte	0x00, 0x00, 0x00, 0x00


//--------------------- .nv.info.default_function_kernel_2 --------------------------
	.section	.nv.info.default_function_kernel_2,"",@"SHT_CUDA_INFO"
	.sectionflags	@""
	.align	4


	//----- nvinfo : EIATTR_CUDA_API_VERSION
	.align		4
        /*0000*/ 	.byte	0x04, 0x37
        /*0002*/ 	.short	(.L_19 - .L_18)
.L_18:
        /*0004*/ 	.word	0x00000082


	//----- nvinfo : EIATTR_KPARAM_INFO
	.align		4
.L_19:
        /*0008*/ 	.byte	0x04, 0x17
        /*000a*/ 	.short	(.L_21 - .L_20)
.L_20:
        /*000c*/ 	.word	0x00000000
        /*0010*/ 	.short	0x0001
        /*0012*/ 	.short	0x0008
        /*0014*/ 	.byte	0x00, 0xf5, 0x21, 0x00


	//----- nvinfo : EIATTR_KPARAM_INFO
	.align		4
.L_21:
        /*0018*/ 	.byte	0x04, 0x17
        /*001a*/ 	.short	(.L_23 - .L_22)
.L_22:
        /*001c*/ 	.word	0x00000000
        /*0020*/ 	.short	0x0000
        /*0022*/ 	.short	0x0000
        /*0024*/ 	.byte	0x00, 0xf5, 0x21, 0x00


	//----- nvinfo : EIATTR_SPARSE_MMA_MASK
	.align		4
.L_23:
        /*0028*/ 	.byte	0x03, 0x50
        /*002a*/ 	.short	0x0000


	//----- nvinfo : EIATTR_MAXREG_COUNT
	.align		4
        /*002c*/ 	.byte	0x03, 0x1b
        /*002e*/ 	.short	0x00ff


	//----- nvinfo : EIATTR_MERCURY_ISA_VERSION
	.align		4
        /*0030*/ 	.byte	0x03, 0x5f
        /*0032*/ 	.short	0x0101


	//----- nvinfo : EIATTR_VRC_CTA_INIT_COUNT
	.align		4
        /*0034*/ 	.byte	0x02, 0x4a
	.zero		1
	.zero		1


	//----- nvinfo : EIATTR_EXIT_INSTR_OFFSETS
	.align		4
        /*0038*/ 	.byte	0x04, 0x1c
        /*003a*/ 	.short	(.L_25 - .L_24)


	//   ....[0]....
.L_24:
        /*003c*/ 	.word	0x00000070


	//   ....[1]....
        /*0040*/ 	.word	0x00000750


	//----- nvinfo : EIATTR_MAX_THREADS
	.align		4
.L_25:
        /*0044*/ 	.byte	0x04, 0x05
        /*0046*/ 	.short	(.L_27 - .L_26)
.L_26:
        /*0048*/ 	.word	0x00000040
        /*004c*/ 	.word	0x00000001
        /*0050*/ 	.word	0x00000001


	//----- nvinfo : EIATTR_CRS_STACK_SIZE
	.align		4
.L_27:
        /*0054*/ 	.byte	0x04, 0x1e
        /*0056*/ 	.short	(.L_29 - .L_28)
.L_28:
        /*0058*/ 	.word	0x00000000


	//----- nvinfo : EIATTR_CBANK_PARAM_SIZE
	.align		4
.L_29:
        /*005c*/ 	.byte	0x03, 0x19
        /*005e*/ 	.short	0x0010


	//----- nvinfo : EIATTR_PARAM_CBANK
	.align		4
        /*0060*/ 	.byte	0x04, 0x0a
        /*0062*/ 	.short	(.L_31 - .L_30)
	.align		4
.L_30:
        /*0064*/ 	.word	index@(.nv.constant0.default_function_kernel_2)
        /*0068*/ 	.short	0x0380
        /*006a*/ 	.short	0x0010


	//----- nvinfo : EIATTR_SW_WAR
	.align		4
.L_31:
        /*006c*/ 	.byte	0x04, 0x36
        /*006e*/ 	.short	(.L_33 - .L_32)
.L_32:
        /*0070*/ 	.word	0x00000008
.L_33:


//--------------------- .nv.info.default_function_kernel_1 --------------------------
	.section	.nv.info.default_function_kernel_1,"",@"SHT_CUDA_INFO"
	.sectionflags	@""
	.align	4


	//----- nvinfo : EIATTR_CUDA_API_VERSION
	.align		4
        /*0000*/ 	.byte	0x04, 0x37
        /*0002*/ 	.short	(.L_35 - .L_34)
.L_34:
        /*0004*/ 	.word	0x00000082


	//----- nvinfo : EIATTR_KPARAM_INFO
	.align		4
.L_35:
        /*0008*/ 	.byte	0x04, 0x17
        /*000a*/ 	.short	(.L_37 - .L_36)
.L_36:
        /*000c*/ 	.word	0x00000000
        /*0010*/ 	.short	0x0001
        /*0012*/ 	.short	0x0008
        /*0014*/ 	.byte	0x00, 0xf5, 0x21, 0x00


	//----- nvinfo : EIATTR_KPARAM_INFO
	.align		4
.L_37:
        /*0018*/ 	.byte	0x04, 0x17
        /*001a*/ 	.short	(.L_39 - .L_38)
.L_38:
        /*001c*/ 	.word	0x00000000
        /*0020*/ 	.short	0x0000
        /*0022*/ 	.short	0x0000
        /*0024*/ 	.byte	0x00, 0xf5, 0x21, 0x00


	//----- nvinfo : EIATTR_SPARSE_MMA_MASK
	.align		4
.L_39:
        /*0028*/ 	.byte	0x03, 0x50
        /*002a*/ 	.short	0x0000


	//----- nvinfo : EIATTR_MAXREG_COUNT
	.align		4
        /*002c*/ 	.byte	0x03, 0x1b
        /*002e*/ 	.short	0x00ff


	//----- nvinfo : EIATTR_MERCURY_ISA_VERSION
	.align		4
        /*0030*/ 	.byte	0x03, 0x5f
        /*0032*/ 	.short	0x0101


	//----- nvinfo : EIATTR_VRC_CTA_INIT_COUNT
	.align		4
        /*0034*/ 	.byte	0x02, 0x4a
	.zero		1
	.zero		1


	//----- nvinfo : EIATTR_EXIT_INSTR_OFFSETS
	.align		4
        /*0038*/ 	.byte	0x04, 0x1c
        /*003a*/ 	.short	(.L_41 - .L_40)


	//   ....[0]....
.L_40:
        /*003c*/ 	.word	0x00000070


	//   ....[1]....
        /*0040*/ 	.word	0x00000bc0


	//----- nvinfo : EIATTR_MAX_THREADS
	.align		4
.L_41:
        /*0044*/ 	.byte	0x04, 0x05
        /*0046*/ 	.short	(.L_43 - .L_42)
.L_42:
        /*0048*/ 	.word	0x00000040
        /*004c*/ 	.word	0x00000001
        /*0050*/ 	.word	0x00000001


	//----- nvinfo : EIATTR_CRS_STACK_SIZE
	.align		4
.L_43:
        /*0054*/ 	.byte	0x04, 0x1e
        /*0056*/ 	.short	(.L_45 - .L_44)
.L_44:
        /*0058*/ 	.word	0x00000000


	//----- nvinfo : EIATTR_CBANK_PARAM_SIZE
	.align		4
.L_45:
        /*005c*/ 	.byte	0x03, 0x19
        /*005e*/ 	.short	0x0010


	//----- nvinfo : EIATTR_PARAM_CBANK
	.align		4
        /*0060*/ 	.byte	0x04, 0x0a
        /*0062*/ 	.short	(.L_47 - .L_46)
	.align		4
.L_46:
        /*0064*/ 	.word	index@(.nv.constant0.default_function_kernel_1)
        /*0068*/ 	.short	0x0380
        /*006a*/ 	.short	0x0010


	//----- nvinfo : EIATTR_SW_WAR
	.align		4
.L_47:
        /*006c*/ 	.byte	0x04, 0x36
        /*006e*/ 	.short	(.L_49 - .L_48)
.L_48:
        /*0070*/ 	.word	0x00000008
.L_49:


//--------------------- .nv.info.default_function_kernel --------------------------
	.section	.nv.info.default_function_kernel,"",@"SHT_CUDA_INFO"
	.sectionflags	@""
	.align	4


	//----- nvinfo : EIATTR_CUDA_API_VERSION
	.align		4
        /*0000*/ 	.byte	0x04, 0x37
        /*0002*/ 	.short	(.L_51 - .L_50)
.L_50:
        /*0004*/ 	.word	0x00000082


	//----- nvinfo : EIATTR_KPARAM_INFO
	.align		4
.L_51:
        /*0008*/ 	.byte	0x04, 0x17
        /*000a*/ 	.short	(.L_53 - .L_52)
.L_52:
        /*000c*/ 	.word	0x00000000
        /*0010*/ 	.short	0x0001
        /*0012*/ 	.short	0x0008
        /*0014*/ 	.byte	0x00, 0xf5, 0x21, 0x00


	//----- nvinfo : EIATTR_KPARAM_INFO
	.align		4
.L_53:
        /*0018*/ 	.byte	0x04, 0x17
        /*001a*/ 	.short	(.L_55 - .L_54)
.L_54:
        /*001c*/ 	.word	0x00000000
        /*0020*/ 	.short	0x0000
        /*0022*/ 	.short	0x0000
        /*0024*/ 	.byte	0x00, 0xf5, 0x21, 0x00


	//----- nvinfo : EIATTR_SPARSE_MMA_MASK
	.align		4
.L_55:
        /*0028*/ 	.byte	0x03, 0x50
        /*002a*/ 	.short	0x0000


	//----- nvinfo : EIATTR_MAXREG_COUNT
	.align		4
        /*002c*/ 	.byte	0x03, 0x1b
        /*002e*/ 	.short	0x00ff


	//----- nvinfo : EIATTR_MERCURY_ISA_VERSION
	.align		4
        /*0030*/ 	.byte	0x03, 0x5f
        /*0032*/ 	.short	0x0101


	//----- nvinfo : EIATTR_VRC_CTA_INIT_COUNT
	.align		4
        /*0034*/ 	.byte	0x02, 0x4a
	.zero		1
	.zero		1


	//----- nvinfo : EIATTR_EXIT_INSTR_OFFSETS
	.align		4
        /*0038*/ 	.byte	0x04, 0x1c
        /*003a*/ 	.short	(.L_57 - .L_56)


	//   ....[0]....
.L_56:
        /*003c*/ 	.word	0x000000c0


	//----- nvinfo : EIATTR_MAX_THREADS
	.align		4
.L_57:
        /*0040*/ 	.byte	0x04, 0x05
        /*0042*/ 	.short	(.L_59 - .L_58)
.L_58:
        /*0044*/ 	.word	0x00000018
        /*0048*/ 	.word	0x00000001
        /*004c*/ 	.word	0x00000001


	//----- nvinfo : EIATTR_CBANK_PARAM_SIZE
	.align		4
.L_59:
        /*0050*/ 	.byte	0x03, 0x19
        /*0052*/ 	.short	0x0010


	//----- nvinfo : EIATTR_PARAM_CBANK
	.align		4
        /*0054*/ 	.byte	0x04, 0x0a
        /*0056*/ 	.short	(.L_61 - .L_60)
	.align		4
.L_60:
        /*0058*/ 	.word	index@(.nv.constant0.default_function_kernel)
        /*005c*/ 	.short	0x0380
        /*005e*/ 	.short	0x0010


	//----- nvinfo : EIATTR_SW_WAR
	.align		4
.L_61:
        /*0060*/ 	.byte	0x04, 0x36
        /*0062*/ 	.short	(.L_63 - .L_62)
.L_62:
        /*0064*/ 	.word	0x00000008
.L_63:


//--------------------- .nv.callgraph             --------------------------
	.section	.nv.callgraph,"",@"SHT_CUDA_CALLGRAPH"
	.align	4
	.sectionentsize	8
	.align		4
        /*0000*/ 	.word	0x00000000
	.align		4
        /*0004*/ 	.word	0xffffffff
	.align		4
        /*0008*/ 	.word	0x00000000
	.align		4
        /*000c*/ 	.word	0xfffffffe
	.align		4
        /*0010*/ 	.word	0x00000000
	.align		4
        /*0014*/ 	.word	0xfffffffd
	.align		4
        /*0018*/ 	.word	0x00000000
	.align		4
        /*001c*/ 	.word	0xfffffffc


//--------------------- .text.default_function_kernel_2 --------------------------
	.section	.text.default_function_kernel_2,"ax",@progbits
	.align	128
        .global         default_function_kernel_2
        .type           default_function_kernel_2,@function
        .size           default_function_kernel_2,(.L_x_27 - default_function_kernel_2)
        .other          default_function_kernel_2,@"STO_CUDA_ENTRY STV_DEFAULT"
default_function_kernel_2:
.text.default_function_kernel_2:
[----:B------:R-:W-:Y:S01]  /*0000*/  LDC R1, c[0x0][0x37c] ;  /* 0x0000df00ff017b82 */ /* 0x000fe20000000800 */
[----:B------:R-:W0:Y:S07]  /*0010*/  S2R R4, SR_TID.X ;  /* 0x0000000000047919 */ /* 0x000e2e0000002100 */
[----:B------:R-:W1:Y:S02]  /*0020*/  S2UR UR4, SR_CTAID.X ;  /* 0x00000000000479c3 */ /* 0x000e640000002500 */
[----:B-1----:R-:W-:Y:S01]  /*0030*/  USHF.L.U32 UR5, UR4, 0x3, URZ ;  /* 0x0000000304057899 */ /* 0x002fe200080006ff */
[----:B0-----:R-:W-:-:S05]  /*0040*/  SHF.R.U32.HI R0, RZ, 0x3, R4 ;  /* 0x00000003ff007819 */ /* 0x001fca0000011604 */
[----:B------:R-:W-:-:S04]  /*0050*/  LOP3.LUT R0, R0, UR5, RZ, 0xfc, !PT ;  /* 0x0000000500007c12 */ /* 0x000fc8000f8efcff */
[----:B------:R-:W-:-:S13]  /*0060*/  ISETP.GT.U32.AND P0, PT, R0, 0x8, PT ;  /* 0x000000080000780c */ /* 0x000fda0003f04070 */
[----:B------:R-:W-:Y:S05]  /*0070*/  @P0 EXIT ;  /* 0x000000000000094d */ /* 0x000fea0003800000 */
[----:B------:R-:W0:Y:S01]  /*0080*/  LDC.64 R2, c[0x0][0x388] ;  /* 0x0000e200ff027b82 */ /* 0x000e220000000a00 */
[----:B------:R-:W1:Y:S01]  /*0090*/  LDCU.64 UR6, c[0x0][0x358] ;  /* 0x00006b00ff0677ac */ /* 0x000e620008000a00 */
[----:B------:R-:W-:-:S06]  /*00a0*/  USHF.L.U32 UR4, UR4, 0x6, URZ ;  /* 0x0000000604047899 */ /* 0x000fcc00080006ff */
[----:B------:R-:W-:-:S05]  /*00b0*/  LOP3.LUT R0, R4, UR4, RZ, 0xfc, !PT ;  /* 0x0000000404007c12 */ /* 0x000fca000f8efcff */
[----:B0-----:R-:W-:-:S06]  /*00c0*/  IMAD.WIDE.U32 R2, R0, 0x4, R2 ;  /* 0x0000000400027825 */ /* 0x001fcc00078e0002 */
[----:B-1----:R-:W2:Y:S01]  /*00d0*/  LDG.E.CONSTANT R2, desc[UR6][R2.64] ;  /* 0x0000000602027981 */ /* 0x002ea2000c1e9900 */
[----:B------:R-:W-:Y:S01]  /*00e0*/  HFMA2 R5, -RZ, RZ, 1.75, 0 ;  /* 0x3f000000ff057431 */ /* 0x000fe200000001ff */
[----:B------:R-:W-:Y:S04]  /*00f0*/  BSSY.RECONVERGENT B0, `(.L_x_0) ;  /* 0x000005d000007945 */ /* 0x000fe80003800200 */
[C---:B--2---:R-:W-:Y:S01]  /*0100*/  FFMA R4, |R2|.reuse, -R5, 0.5 ;  /* 0x3f00000002047423 */ /* 0x044fe20000000a05 */
[C---:B------:R-:W-:Y:S02]  /*0110*/  FSETP.NEU.AND P1, PT, |R2|.reuse, 1, PT ;  /* 0x3f8000000200780b */ /* 0x040fe40003f2d200 */
[----:B------:R-:W-:Y:S01]  /*0120*/  FSETP.GT.AND P0, PT, |R2|, 0.56000000238418579102, PT ;  /* 0x3f0f5c290200780b */ /* 0x000fe20003f04200 */
[----:B------:R-:W0:Y:S02]  /*0130*/  MUFU.RSQ R5, R4 ;  /* 0x0000000400057308 */ /* 0x000e240000001400 */
[----:B0-----:R-:W-:Y:S01]  /*0140*/  FMUL R6, R4, R5 ;  /* 0x0000000504067220 */ /* 0x001fe20000400000 */
[----:B------:R-:W-:-:S04]  /*0150*/  FMUL R5, R5, -0.5 ;  /* 0xbf00000005057820 */ /* 0x000fc80000400000 */
[----:B------:R-:W-:-:S04]  /*0160*/  FFMA R5, R6, R5, 0.5 ;  /* 0x3f00000006057423 */ /* 0x000fc80000000005 */
[----:B------:R-:W-:Y:S01]  /*0170*/  FFMA R5, R6, R5, R6 ;  /* 0x0000000506057223 */ /* 0x000fe20000000006 */
[----:B------:R-:W-:-:S04]  /*0180*/  MOV R6, 0x3d10ecef ;  /* 0x3d10ecef00067802 */ /* 0x000fc80000000f00 */
[----:B------:R-:W-:Y:S02]  /*0190*/  FSEL R5, R5, RZ, P1 ;  /* 0x000000ff05057208 */ /* 0x000fe40000800000 */
[----:B------:R-:W-:Y:S02]  /*01a0*/  FSETP.GT.AND P1, PT, R2, 0.56000000238418579102, PT ;  /* 0x3f0f5c290200780b */ /* 0x000fe40003f24000 */
[----:B------:R-:W-:-:S04]  /*01b0*/  FSEL R5, R5, |R2|, P0 ;  /* 0x4000000205057208 */ /* 0x000fc80000000000 */
[----:B------:R-:W-:-:S05]  /*01c0*/  LOP3.LUT R5, R5, 0x80000000, R2, 0xb8, !PT ;  /* 0x8000000005057812 */ /* 0x000fca00078eb802 */
[----:B------:R-:W-:-:S04]  /*01d0*/  FMUL R3, R5, R5 ;  /* 0x0000000505037220 */ /* 0x000fc80000400000 */
[----:B------:R-:W-:Y:S01]  /*01e0*/  FFMA R4, R3, R6, 0.016980519518256187439 ;  /* 0x3c8b1abb03047423 */ /* 0x000fe20000000006 */
[----:B------:R-:W-:-:S03]  /*01f0*/  HFMA2 R6, -RZ, RZ, 1.9599609375, 20144 ;  /* 0x3fd774ebff067431 */ /* 0x000fc600000001ff */
[----:B------:R-:W-:-:S04]  /*0200*/  FFMA R4, R3, R4, 0.030762933194637298584 ;  /* 0x3cfc028c03047423 */ /* 0x000fc80000000004 */
[----:B------:R-:W-:-:S04]  /*0210*/  FFMA R4, R3, R4, 0.044709417968988418579 ;  /* 0x3d37213903047423 */ /* 0x000fc80000000004 */
[----:B------:R-:W-:-:S04]  /*0220*/  FFMA R4, R3, R4, 0.074989043176174163818 ;  /* 0x3d9993db03047423 */ /* 0x000fc80000000004 */
[----:B------:R-:W-:-:S04]  /*0230*/  FFMA R4, R3, R4, 0.16666707396507263184 ;  /* 0x3e2aaac603047423 */ /* 0x000fc80000000004 */
[----:B------:R-:W-:-:S04]  /*0240*/  FMUL R4, R3, R4 ;  /* 0x0000000403047220 */ /* 0x000fc80000400000 */
[----:B------:R-:W-:-:S05]  /*0250*/  FFMA R4, R5, R4, R5 ;  /* 0x0000000405047223 */ /* 0x000fca0000000005 */
[----:B------:R-:W-:-:S05]  /*0260*/  FSEL R3, R4, -R4, P0 ;  /* 0x8000000404037208 */ /* 0x000fca0000000000 */
[----:B------:R-:W-:-:S04]  /*0270*/  @!P1 FFMA R4, R6, 0.93318945169448852539, R3 ;  /* 0x3f6ee58106049823 */ /* 0x000fc80000000003 */
[----:B------:R-:W-:-:S04]  /*0280*/  @P0 FADD R4, R4, R4 ;  /* 0x0000000404040221 */ /* 0x000fc80000000000 */
[----:B------:R-:W-:Y:S01]  /*0290*/  FADD R3, RZ, -R4 ;  /* 0x80000004ff037221 */ /* 0x000fe20000000000 */
[----:B------:R-:W-:-:S04]  /*02a0*/  FADD R4, |R2|, -RZ ;  /* 0x800000ff02047221 */ /* 0x000fc80000000200 */
[----:B------:R-:W-:-:S13]  /*02b0*/  FSETP.GEU.AND P0, PT, |R2|, |R3|, PT ;  /* 0x400000030200720b */ /* 0x000fda0003f0e200 */
[----:B------:R-:W-:Y:S05]  /*02c0*/  @!P0 BRA `(.L_x_1) ;  /* 0x0000000000fc8947 */ /* 0x000fea0003800000 */
[----:B------:R-:W-:-:S05]  /*02d0*/  FMUL R5, |R3|, 8388608 ;  /* 0x4b00000003057820 */ /* 0x000fca0000400200 */
[----:B------:R-:W-:-:S13]  /*02e0*/  FSETP.GTU.AND P0, PT, R4, R5, PT ;  /* 0x000000050400720b */ /* 0x000fda0003f0c000 */
[----:B------:R-:W-:Y:S05]  /*02f0*/  @P0 BRA `(.L_x_2) ;  /* 0x0000000000780947 */ /* 0x000fea0003800000 */
[C---:B------:R-:W-:Y:S01]  /*0300*/  FMUL R6, |R3|.reuse, 16777216 ;  /* 0x4b80000003067820 */ /* 0x040fe20000400200 */
[C---:B------:R-:W-:Y:S01]  /*0310*/  FSETP.GEU.AND P0, PT, |R3|.reuse, 1.175494350822287508e-38, PT ;  /* 0x008000000300780b */ /* 0x040fe20003f0e200 */
[----:B------:R-:W-:Y:S01]  /*0320*/  FMUL R5, R4, 16777216 ;  /* 0x4b80000004057820 */ /* 0x000fe20000400000 */
[----:B------:R-:W-:Y:S01]  /*0330*/  FADD R7, |R3|, -RZ ;  /* 0x800000ff03077221 */ /* 0x000fe20000000200 */
[----:B------:R-:W-:Y:S01]  /*0340*/  BSSY.RECONVERGENT B1, `(.L_x_3) ;  /* 0x0000017000017945 */ /* 0x000fe20003800200 */
[----:B------:R-:W-:Y:S02]  /*0350*/  FSEL R6, R6, |R3|, !P0 ;  /* 0x4000000306067208 */ /* 0x000fe40004000000 */
[----:B------:R-:W-:-:S04]  /*0360*/  FSEL R5, R5, R4, !P0 ;  /* 0x0000000405057208 */ /* 0x000fc80004000000 */
[----:B------:R-:W0:Y:S02]  /*0370*/  MUFU.RCP R6, R6 ;  /* 0x0000000600067308 */ /* 0x000e240000001000 */
[----:B0-----:R-:W-:-:S06]  /*0380*/  FMUL R5, R6, R5 ;  /* 0x0000000506057220 */ /* 0x001fcc0000400000 */
[----:B------:R-:W0:Y:S02]  /*0390*/  FRND.TRUNC R5, R5 ;  /* 0x0000000500057307 */ /* 0x000e24000020d000 */
[----:B0-----:R-:W-:-:S05]  /*03a0*/  FFMA R8, -|R3|, R5, R4 ;  /* 0x0000000503087223 */ /* 0x001fca0000000304 */
[----:B------:R-:W-:-:S13]  /*03b0*/  ISETP.GE.U32.AND P0, PT, R8, R7, PT ;  /* 0x000000070800720c */ /* 0x000fda0003f06070 */
[----:B------:R-:W-:Y:S05]  /*03c0*/  @!P0 BRA `(.L_x_4) ;  /* 0x0000000000388947 */ /* 0x000fea0003800000 */
[----:B------:R-:W-:-:S04]  /*03d0*/  ISETP.GE.U32.AND P0, PT, R8, -0x7fffffff, PT ;  /* 0x800000010800780c */ /* 0x000fc80003f06070 */
[----:B------:R-:W-:-:S09]  /*03e0*/  FSETP.GEU.OR P1, PT, R8, -|R3|, !P0 ;  /* 0xc00000030800720b */ /* 0x000fd2000472e400 */
[----:B------:R-:W-:-:S04]  /*03f0*/  @P0 FADD R6, R5, -1 ;  /* 0xbf80000005060421 */ /* 0x000fc80000000000 */
[----:B------:R-:W-:-:S05]  /*0400*/  @!P1 FADD R6, R6, -1 ;  /* 0xbf80000006069421 */ /* 0x000fca0000000000 */
[----:B------:R-:W-:Y:S01]  /*0410*/  @P0 MOV R5, R6 ;  /* 0x0000000600050202 */ /* 0x000fe20000000f00 */
[----:B------:R-:W-:Y:S06]  /*0420*/  @P0 BRA `(.L_x_4) ;  /* 0x0000000000200947 */ /* 0x000fec0003800000 */
[----:B------:R-:W-:Y:S01]  /*0430*/  FADD R6, |R3|, |R3| ;  /* 0x4000000303067221 */ /* 0x000fe20000000200 */
[----:B------:R-:W-:-:S04]  /*0440*/  FADD R5, R5, 1 ;  /* 0x3f80000005057421 */ /* 0x000fc80000000000 */
[----:B------:R-:W-:-:S13]  /*0450*/  FSETP.GE.AND P0, PT, R8, R6, PT ;  /* 0x000000060800720b */ /* 0x000fda0003f06000 */
[----:B------:R-:W-:-:S05]  /*0460*/  @P0 FFMA R6, |R3|, -3, R8 ;  /* 0xc040000003060823 */ /* 0x000fca0000000208 */
[----:B------:R-:W-:Y:S01]  /*0470*/  FSETP.GE.AND P1, PT, R6, RZ, P0 ;  /* 0x000000ff0600720b */ /* 0x000fe20000726000 */
[----:B------:R-:W-:-:S12]  /*0480*/  @P0 FADD R6, R5, 1 ;  /* 0x3f80000005060421 */ /* 0x000fd80000000000 */
[----:B------:R-:W-:-:S05]  /*0490*/  @P1 FADD R6, R6, 1 ;  /* 0x3f80000006061421 */ /* 0x000fca0000000000 */
[----:B------:R-:W-:-:S07]  /*04a0*/  @P0 MOV R5, R6 ;  /* 0x0000000600050202 */ /* 0x000fce0000000f00 */
.L_x_4:
[----:B------:R-:W-:Y:S05]  /*04b0*/  BSYNC.RECONVERGENT B1 ;  /* 0x0000000000017941 */ /* 0x000fea0003800200 */
.L_x_3:
[----:B------:R-:W-:Y:S01]  /*04c0*/  FFMA R4, -|R3|, R5, R4 ;  /* 0x0000000503047223 */ /* 0x000fe20000000304 */
[----:B------:R-:W-:Y:S06]  /*04d0*/  BRA `(.L_x_1) ;  /* 0x0000000000787947 */ /* 0x000fec0003800000 */
.L_x_2:
[----:B------:R-:W-:Y:S01]  /*04e0*/  LOP3.LUT R7, R5, 0xff800000, RZ, 0xc0, !PT ;  /* 0xff80000005077812 */ /* 0x000fe200078ec0ff */
[----:B------:R-:W-:Y:S01]  /*04f0*/  BSSY.RECONVERGENT B1, `(.L_x_5) ;  /* 0x000001a000017945 */ /* 0x000fe20003800200 */
[----:B------:R-:W-:Y:S02]  /*0500*/  FSETP.GT.AND P2, PT, |R3|, RZ, PT ;  /* 0x000000ff0300720b */ /* 0x000fe40003f44200 */
[C---:B------:R-:W-:Y:S02]  /*0510*/  IADD3 R6, PT, PT, R4.reuse, 0xb800000, -R7 ;  /* 0x0b80000004067810 */ /* 0x040fe40007ffe807 */
[----:B------:R-:W-:Y:S02]  /*0520*/  LOP3.LUT R3, R4, 0x7fffff, RZ, 0xc0, !PT ;  /* 0x007fffff04037812 */ /* 0x000fe400078ec0ff */
[----:B------:R-:W-:Y:S02]  /*0530*/  LOP3.LUT P1, R6, R6, 0xff800000, RZ, 0xc0, !PT ;  /* 0xff80000006067812 */ /* 0x000fe4000782c0ff */
[----:B------:R-:W-:-:S02]  /*0540*/  ISETP.GT.U32.AND P0, PT, R4, 0x7f7fffff, PT ;  /* 0x7f7fffff0400780c */ /* 0x000fc40003f04070 */
[----:B------:R-:W-:Y:S02]  /*0550*/  FSEL R7, R7, +QNAN , P2 ;  /* 0x7fffffff07077808 */ /* 0x000fe40001000000 */
[----:B------:R-:W-:Y:S02]  /*0560*/  LOP3.LUT R3, R3, 0x3f800000, RZ, 0xfc, !PT ;  /* 0x3f80000003037812 */ /* 0x000fe400078efcff */
[----:B------:R-:W-:-:S05]  /*0570*/  FSEL R11, R7, +QNAN , !P0 ;  /* 0x7fffffff070b7808 */ /* 0x000fca0004000000 */
[----:B------:R-:W-:Y:S05]  /*0580*/  @!P1 BRA `(.L_x_6) ;  /* 0x0000000000409947 */ /* 0x000fea0003800000 */
[----:B------:R-:W-:-:S04]  /*0590*/  LOP3.LUT R5, R5, 0x7fffff, RZ, 0xc0, !PT ;  /* 0x007fffff05057812 */ /* 0x000fc800078ec0ff */
[----:B------:R-:W-:-:S04]  /*05a0*/  LOP3.LUT R5, R5, 0x3f800000, RZ, 0xfc, !PT ;  /* 0x3f80000005057812 */ /* 0x000fc800078efcff */
[----:B------:R0:W1:Y:S03]  /*05b0*/  MUFU.RCP R4, R5 ;  /* 0x0000000500047308 */ /* 0x0000660000001000 */
.L_x_7:
[----:B------:R-:W-:-:S04]  /*05c0*/  VIMNMX.U32 R7, PT, PT, R6, 0xb800000, PT ;  /* 0x0b80000006077848 */ /* 0x000fc80003fe0000 */
[C---:B------:R-:W-:Y:S02]  /*05d0*/  IADD3 R8, PT, PT, R7.reuse, R3, RZ ;  /* 0x0000000307087210 */ /* 0x040fe40007ffe0ff */
[----:B------:R-:W-:-:S03]  /*05e0*/  IADD3 R6, PT, PT, -R7, R6, RZ ;  /* 0x0000000607067210 */ /* 0x000fc60007ffe1ff */
[----:B-1----:R-:W-:Y:S01]  /*05f0*/  FMUL R3, R4, R8 ;  /* 0x0000000804037220 */ /* 0x002fe20000400000 */
[----:B------:R-:W-:-:S03]  /*0600*/  ISETP.NE.AND P1, PT, R6, RZ, PT ;  /* 0x000000ff0600720c */ /* 0x000fc60003f25270 */
[----:B------:R-:W-:-:S04]  /*0610*/  FFMA R9, -R5, R3, R8 ;  /* 0x0000000305097223 */ /* 0x000fc80000000108 */
[----:B------:R-:W-:-:S04]  /*0620*/  FFMA R9, R4, R9, R3 ;  /* 0x0000000904097223 */ /* 0x000fc80000000003 */
[----:B------:R-:W-:-:S04]  /*0630*/  FFMA R10, -R5, R9, R8 ;  /* 0x00000009050a7223 */ /* 0x000fc80000000108 */
[----:B------:R-:W-:-:S06]  /*0640*/  FFMA.RZ R10, R4, R10, R9 ;  /* 0x0000000a040a7223 */ /* 0x000fcc000000c009 */
[----:B------:R-:W1:Y:S02]  /*0650*/  FRND.TRUNC R10, R10 ;  /* 0x0000000a000a7307 */ /* 0x000e64000020d000 */
[----:B-1----:R-:W-:-:S05]  /*0660*/  FFMA R3, -R5, R10, R8 ;  /* 0x0000000a05037223 */ /* 0x002fca0000000108 */
[----:B------:R-:W-:-:S13]  /*0670*/  ISETP.NE.AND P0, PT, R3, RZ, PT ;  /* 0x000000ff0300720c */ /* 0x000fda0003f05270 */
[----:B------:R-:W-:Y:S05]  /*0680*/  @P0 BRA P1, `(.L_x_7) ;  /* 0xfffffffc00cc0947 */ /* 0x000fea000083ffff */
.L_x_6:
[----:B------:R-:W-:Y:S05]  /*0690*/  BSYNC.RECONVERGENT B1 ;  /* 0x0000000000017941 */ /* 0x000fea0003800200 */
.L_x_5:
[----:B------:R-:W-:-:S04]  /*06a0*/  FMUL R4, R3, 1.1920928955078125e-07 ;  /* 0x3400000003047820 */ /* 0x000fc80000400000 */
[----:B------:R-:W-:-:S07]  /*06b0*/  FMUL R4, R11, R4 ;  /* 0x000000040b047220 */ /* 0x000fce0000400000 */
.L_x_1:
[----:B------:R-:W-:Y:S05]  /*06c0*/  BSYNC.RECONVERGENT B0 ;  /* 0x0000000000007941 */ /* 0x000fea0003800200 */
.L_x_0:
[C---:B------:R-:W-:Y:S02]  /*06d0*/  FSETP.NAN.AND P0, PT, |R4|.reuse, |R4|, PT ;  /* 0x400000040400720b */ /* 0x040fe40003f08200 */
[C---:B0-----:R-:W-:Y:S02]  /*06e0*/  LOP3.LUT R5, R4.reuse, 0x80000000, R2, 0xb8, !PT ;  /* 0x8000000004057812 */ /* 0x041fe400078eb802 */
[----:B------:R-:W0:Y:S02]  /*06f0*/  LDC.64 R2, c[0x0][0x380] ;  /* 0x0000e000ff027b82 */ /* 0x000e240000000a00 */
[----:B------:R-:W-:-:S05]  /*0700*/  FSEL R5, R4, R5, P0 ;  /* 0x0000000504057208 */ /* 0x000fca0000000000 */
[----:B------:R-:W-:-:S06]  /*0710*/  FMUL.RZ R5, R5, 0.15915493667125701904 ;  /* 0x3e22f98305057820 */ /* 0x000fcc000040c000 */
[----:B------:R-:W1:Y:S01]  /*0720*/  MUFU.COS R5, R5 ;  /* 0x0000000500057308 */ /* 0x000e620000000000 */
[----:B0-----:R-:W-:-:S05]  /*0730*/  IMAD.WIDE.U32 R2, R0, 0x4, R2 ;  /* 0x0000000400027825 */ /* 0x001fca00078e0002 */
[----:B-1----:R-:W-:Y:S01]  /*0740*/  STG.E desc[UR6][R2.64], R5 ;  /* 0x0000000502007986 */ /* 0x002fe2000c101906 */
[----:B------:R-:W-:Y:S05]  /*0750*/  EXIT ;  /* 0x000000000000794d */ /* 0x000fea0003800000 */
.L_x_8:
[----:B------:R-:W-:-:S00]  /*0760*/  BRA `(.L_x_8) ;  /* 0xfffffffc00fc7947 */ /* 0x000fc0000383ffff */
[----:B------:R-:W-:-:S00]  /*0770*/  NOP ;  /* 0x0000000000007918 */ /* 0x000fc00000000000 */
        /* <DEDUP_REMOVED lines=8> */
.L_x_27:


//--------------------- .text.default_function_kernel_1 --------------------------
	.section	.text.default_function_kernel_1,"ax",@progbits
	.align	128
        .global         default_function_kernel_1
        .type           default_function_kernel_1,@function
        .size           default_function_kernel_1,(.L_x_28 - default_function_kernel_1)
        .other          default_function_kernel_1,@"STO_CUDA_ENTRY STV_DEFAULT"
default_function_kernel_1:
.text.default_function_kernel_1:
        /* <DEDUP_REMOVED lines=14> */
[----:B------:R-:W-:Y:S01]  /*00e0*/  IMAD.MOV.U32 R5, RZ, RZ, 0x3f000000 ;  /* 0x3f000000ff057424 */ /* 0x000fe200078e00ff */
[----:B------:R-:W-:Y:S03]  /*00f0*/  BSSY.RECONVERGENT B0, `(.L_x_9) ;  /* 0x000005e000007945 */ /* 0x000fe60003800200 */
        /* <DEDUP_REMOVED lines=8> */
[----:B------:R-:W-:-:S04]  /*0180*/  IMAD.MOV.U32 R6, RZ, RZ, 0x3d10ecef ;  /* 0x3d10ecefff067424 */ /* 0x000fc800078e00ff */
        /* <DEDUP_REMOVED lines=14> */
[----:B------:R-:W-:Y:S01]  /*0270*/  @!P1 FFMA R4, R6, 0.93318945169448852539, R3 ;  /* 0x3f6ee58106049823 */ /* 0x000fe20000000003 */
[----:B------:R-:W-:-:S03]  /*0280*/  FADD R3, |R2|, -RZ ;  /* 0x800000ff02037221 */ /* 0x000fc60000000200 */
[----:B------:R-:W-:Y:S01]  /*0290*/  @P0 FADD R4, R4, R4 ;  /* 0x0000000404040221 */ /* 0x000fe20000000000 */
[----:B------:R-:W-:-:S03]  /*02a0*/  IMAD.MOV.U32 R7, RZ, RZ, R3 ;  /* 0x000000ffff077224 */ /* 0x000fc600078e0003 */
[----:B------:R-:W-:-:S05]  /*02b0*/  FADD R5, RZ, -R4 ;  /* 0x80000004ff057221 */ /* 0x000fca0000000000 */
[----:B------:R-:W-:-:S13]  /*02c0*/  FSETP.GEU.AND P0, PT, |R2|, |R5|, PT ;  /* 0x400000050200720b */ /* 0x000fda0003f0e200 */
[----:B------:R-:W-:Y:S05]  /*02d0*/  @!P0 BRA `(.L_x_10) ;  /* 0x0000000000fc8947 */ /* 0x000fea0003800000 */
[----:B------:R-:W-:-:S05]  /*02e0*/  FMUL R7, |R5|, 8388608 ;  /* 0x4b00000005077820 */ /* 0x000fca0000400200 */
[----:B------:R-:W-:-:S13]  /*02f0*/  FSETP.GTU.AND P0, PT, |R2|, R7, PT ;  /* 0x000000070200720b */ /* 0x000fda0003f0c200 */
[----:B------:R-:W-:Y:S05]  /*0300*/  @P0 BRA `(.L_x_11) ;  /* 0x0000000000780947 */ /* 0x000fea0003800000 */
[C---:B------:R-:W-:Y:S01]  /*0310*/  FMUL R4, |R5|.reuse, 16777216 ;  /* 0x4b80000005047820 */ /* 0x040fe20000400200 */
[C---:B------:R-:W-:Y:S01]  /*0320*/  FSETP.GEU.AND P0, PT, |R5|.reuse, 1.175494350822287508e-38, PT ;  /* 0x008000000500780b */ /* 0x040fe20003f0e200 */
[----:B------:R-:W-:Y:S01]  /*0330*/  FMUL R7, |R2|, 16777216 ;  /* 0x4b80000002077820 */ /* 0x000fe20000400200 */
[----:B------:R-:W-:Y:S01]  /*0340*/  FADD R9, |R5|, -RZ ;  /* 0x800000ff05097221 */ /* 0x000fe20000000200 */
[----:B------:R-:W-:Y:S01]  /*0350*/  BSSY.RECONVERGENT B1, `(.L_x_12) ;  /* 0x0000017000017945 */ /* 0x000fe20003800200 */
[----:B------:R-:W-:Y:S02]  /*0360*/  FSEL R4, R4, |R5|, !P0 ;  /* 0x4000000504047208 */ /* 0x000fe40004000000 */
[----:B------:R-:W-:-:S04]  /*0370*/  FSEL R7, R7, |R2|, !P0 ;  /* 0x4000000207077208 */ /* 0x000fc80004000000 */
[----:B------:R-:W0:Y:S02]  /*0380*/  MUFU.RCP R4, R4 ;  /* 0x0000000400047308 */ /* 0x000e240000001000 */
[----:B0-----:R-:W-:-:S06]  /*0390*/  FMUL R7, R4, R7 ;  /* 0x0000000704077220 */ /* 0x001fcc0000400000 */
[----:B------:R-:W0:Y:S02]  /*03a0*/  FRND.TRUNC R7, R7 ;  /* 0x0000000700077307 */ /* 0x000e24000020d000 */
[----:B0-----:R-:W-:-:S05]  /*03b0*/  FFMA R6, -|R5|, R7, |R2| ;  /* 0x0000000705067223 */ /* 0x001fca0000000702 */
        /* <DEDUP_REMOVED lines=11> */
[----:B------:R-:W-:Y:S01]  /*0470*/  @P0 FFMA R6, |R5|, -3, R6 ;  /* 0xc040000005060823 */ /* 0x000fe20000000206 */
[----:B------:R-:W-:-:S04]  /*0480*/  @P0 FADD R4, R7, 1 ;  /* 0x3f80000007040421 */ /* 0x000fc80000000000 */
[----:B------:R-:W-:-:S13]  /*0490*/  FSETP.GE.AND P1, PT, R6, RZ, P0 ;  /* 0x000000ff0600720b */ /* 0x000fda0000726000 */
[----:B------:R-:W-:-:S04]  /*04a0*/  @P1 FADD R4, R4, 1 ;  /* 0x3f80000004041421 */ /* 0x000fc80000000000 */
[----:B------:R-:W-:-:S07]  /*04b0*/  @P0 IMAD.MOV.U32 R7, RZ, RZ, R4 ;  /* 0x000000ffff070224 */ /* 0x000fce00078e0004 */
.L_x_13:
[----:B------:R-:W-:Y:S05]  /*04c0*/  BSYNC.RECONVERGENT B1 ;  /* 0x0000000000017941 */ /* 0x000fea0003800200 */
.L_x_12:
[----:B------:R-:W-:Y:S01]  /*04d0*/  FFMA R7, -|R5|, R7, |R2| ;  /* 0x0000000705077223 */ /* 0x000fe20000000702 */
[----:B------:R-:W-:Y:S06]  /*04e0*/  BRA `(.L_x_10) ;  /* 0x0000000000787947 */ /* 0x000fec0003800000 */
.L_x_11:
[----:B------:R-:W-:Y:S01]  /*04f0*/  LOP3.LUT R4, R7, 0xff800000, RZ, 0xc0, !PT ;  /* 0xff80000007047812 */ /* 0x000fe200078ec0ff */
[----:B------:R-:W-:Y:S01]  /*0500*/  BSSY.RECONVERGENT B1, `(.L_x_14) ;  /* 0x000001a000017945 */ /* 0x000fe20003800200 */
[----:B------:R-:W-:Y:S02]  /*0510*/  FSETP.GT.AND P2, PT, |R5|, RZ, PT ;  /* 0x000000ff0500720b */ /* 0x000fe40003f44200 */
[C---:B------:R-:W-:Y:S02]  /*0520*/  IADD3 R6, PT, PT, R3.reuse, 0xb800000, -R4 ;  /* 0x0b80000003067810 */ /* 0x040fe40007ffe804 */
[C---:B------:R-:W-:Y:S02]  /*0530*/  LOP3.LUT R5, R3.reuse, 0x7fffff, RZ, 0xc0, !PT ;  /* 0x007fffff03057812 */ /* 0x040fe400078ec0ff */
        /* <DEDUP_REMOVED lines=9> */
.L_x_16:
[----:B------:R-:W-:-:S04]  /*05d0*/  VIMNMX.U32 R8, PT, PT, R6, 0xb800000, PT ;  /* 0x0b80000006087848 */ /* 0x000fc80003fe0000 */
[----:B------:R-:W-:Y:S01]  /*05e0*/  IADD3 R10, PT, PT, R8, R5, RZ ;  /* 0x00000005080a7210 */ /* 0x000fe20007ffe0ff */
[----:B------:R-:W-:-:S04]  /*05f0*/  IMAD.IADD R6, R6, 0x1, -R8 ;  /* 0x0000000106067824 */ /* 0x000fc800078e0a08 */
        /* <DEDUP_REMOVED lines=10> */
.L_x_15:
[----:B------:R-:W-:Y:S05]  /*06a0*/  BSYNC.RECONVERGENT B1 ;  /* 0x0000000000017941 */ /* 0x000fea0003800200 */
.L_x_14:
[----:B------:R-:W-:-:S04]  /*06b0*/  FMUL R4, R5, 1.1920928955078125e-07 ;  /* 0x3400000005047820 */ /* 0x000fc80000400000 */
[----:B0-----:R-:W-:-:S07]  /*06c0*/  FMUL R7, R11, R4 ;  /* 0x000000040b077220 */ /* 0x001fce0000400000 */
.L_x_10:
[----:B------:R-:W-:Y:S05]  /*06d0*/  BSYNC.RECONVERGENT B0 ;  /* 0x0000000000007941 */ /* 0x000fea0003800200 */
.L_x_9:
[C---:B------:R-:W-:Y:S01]  /*06e0*/  FSETP.NAN.AND P0, PT, |R7|.reuse, |R7|, PT ;  /* 0x400000070700720b */ /* 0x040fe20003f08200 */
[----:B------:R-:W-:Y:S01]  /*06f0*/  BSSY.RECONVERGENT B0, `(.L_x_17) ;  /* 0x0000046000007945 */ /* 0x000fe20003800200 */
[----:B------:R-:W-:-:S04]  /*0700*/  LOP3.LUT R4, R7, 0x80000000, R2, 0xb8, !PT ;  /* 0x8000000007047812 */ /* 0x000fc800078eb802 */
[----:B------:R-:W-:-:S04]  /*0710*/  FSEL R5, R7, R4, P0 ;  /* 0x0000000407057208 */ /* 0x000fc80000000000 */
[C---:B------:R-:W-:Y:S01]  /*0720*/  FSETP.GEU.AND P0, PT, |R5|.reuse, |R2|, PT ;  /* 0x400000020500720b */ /* 0x040fe20003f0e200 */
[----:B------:R-:W-:-:S12]  /*0730*/  FADD R7, |R5|, -RZ ;  /* 0x800000ff05077221 */ /* 0x000fd80000000200 */
[----:B------:R-:W-:Y:S05]  /*0740*/  @!P0 BRA `(.L_x_18) ;  /* 0x0000000400008947 */ /* 0x000fea0003800000 */
[----:B------:R-:W-:-:S05]  /*0750*/  FMUL R4, |R2|, 8388608 ;  /* 0x4b00000002047820 */ /* 0x000fca0000400200 */
[----:B------:R-:W-:-:S13]  /*0760*/  FSETP.GTU.AND P0, PT, R7, R4, PT ;  /* 0x000000040700720b */ /* 0x000fda0003f0c000 */
[----:B------:R-:W-:Y:S05]  /*0770*/  @P0 BRA `(.L_x_19) ;  /* 0x0000000000740947 */ /* 0x000fea0003800000 */
[C---:B------:R-:W-:Y:S01]  /*0780*/  FMUL R9, |R2|.reuse, 16777216 ;  /* 0x4b80000002097820 */ /* 0x040fe20000400200 */
[----:B------:R-:W-:Y:S01]  /*0790*/  FSETP.GEU.AND P0, PT, |R2|, 1.175494350822287508e-38, PT ;  /* 0x008000000200780b */ /* 0x000fe20003f0e200 */
[----:B------:R-:W-:Y:S01]  /*07a0*/  FMUL R6, R7, 16777216 ;  /* 0x4b80000007067820 */ /* 0x000fe20000400000 */
[----:B------:R-:W-:Y:S02]  /*07b0*/  BSSY.RECONVERGENT B1, `(.L_x_20) ;  /* 0x0000017000017945 */ /* 0x000fe40003800200 */
        /* <DEDUP_REMOVED lines=20> */
[----:B------:R-:W-:-:S04]  /*0900*/  @P1 FADD R3, R3, 1 ;  /* 0x3f80000003031421 */ /* 0x000fc80000000000 */
[----:B------:R-:W-:-:S07]  /*0910*/  @P0 IMAD.MOV.U32 R9, RZ, RZ, R3 ;  /* 0x000000ffff090224 */ /* 0x000fce00078e0003 */
.L_x_21:
[----:B------:R-:W-:Y:S05]  /*0920*/  BSYNC.RECONVERGENT B1 ;  /* 0x0000000000017941 */ /* 0x000fea0003800200 */
.L_x_20:
[----:B------:R-:W-:Y:S01]  /*0930*/  FFMA R7, -|R2|, R9, R7 ;  /* 0x0000000902077223 */ /* 0x000fe20000000307 */
[----:B------:R-:W-:Y:S06]  /*0940*/  BRA `(.L_x_18) ;  /* 0x0000000000807947 */ /* 0x000fec0003800000 */
.L_x_19:
[----:B------:R-:W-:Y:S01]  /*0950*/  LOP3.LUT R6, R4, 0xff800000, RZ, 0xc0, !PT ;  /* 0xff80000004067812 */ /* 0x000fe200078ec0ff */
[----:B------:R-:W-:Y:S01]  /*0960*/  BSSY.RECONVERGENT B1, `(.L_x_22) ;  /* 0x000001c000017945 */ /* 0x000fe20003800200 */
[C---:B------:R-:W-:Y:S02]  /*0970*/  ISETP.GT.U32.AND P0, PT, R7.reuse, 0x7f7fffff, PT ;  /* 0x7f7fffff0700780c */ /* 0x040fe40003f04070 */
[C---:B------:R-:W-:Y:S02]  /*0980*/  IADD3 R3, PT, PT, R7.reuse, -R6, RZ ;  /* 0x8000000607037210 */ /* 0x040fe40007ffe0ff */
[----:B------:R-:W-:Y:S02]  /*0990*/  LOP3.LUT R7, R7, 0x7fffff, RZ, 0xc0, !PT ;  /* 0x007fffff07077812 */ /* 0x000fe400078ec0ff */
[----:B------:R-:W-:Y:S02]  /*09a0*/  LOP3.LUT R3, R3, 0xff800000, RZ, 0xc0, !PT ;  /* 0xff80000003037812 */ /* 0x000fe400078ec0ff */
[----:B------:R-:W-:-:S02]  /*09b0*/  FSETP.GT.AND P2, PT, |R2|, RZ, PT ;  /* 0x000000ff0200720b */ /* 0x000fc40003f44200 */
[----:B------:R-:W-:Y:S01]  /*09c0*/  FSEL R6, R6, +QNAN , !P0 ;  /* 0x7fffffff06067808 */ /* 0x000fe20004000000 */
[----:B------:R-:W-:Y:S01]  /*09d0*/  VIADD R3, R3, 0xb800000 ;  /* 0x0b80000003037836 */ /* 0x000fe20000000000 */
[----:B------:R-:W-:Y:S02]  /*09e0*/  LOP3.LUT R7, R7, 0x3f800000, RZ, 0xfc, !PT ;  /* 0x3f80000007077812 */ /* 0x000fe400078efcff */
[----:B------:R-:W-:Y:S02]  /*09f0*/  FSEL R10, R6, +QNAN , P2 ;  /* 0x7fffffff060a7808 */ /* 0x000fe40001000000 */
[----:B------:R-:W-:-:S13]  /*0a00*/  ISETP.NE.AND P1, PT, R3, RZ, PT ;  /* 0x000000ff0300720c */ /* 0x000fda0003f25270 */
[----:B------:R-:W-:Y:S05]  /*0a10*/  @!P1 BRA `(.L_x_23) ;  /* 0x0000000000409947 */ /* 0x000fea0003800000 */
[----:B------:R-:W-:-:S04]  /*0a20*/  LOP3.LUT R4, R4, 0x7fffff, RZ, 0xc0, !PT ;  /* 0x007fffff04047812 */ /* 0x000fc800078ec0ff */
[----:B------:R-:W-:-:S04]  /*0a30*/  LOP3.LUT R4, R4, 0x3f800000, RZ, 0xfc, !PT ;  /* 0x3f80000004047812 */ /* 0x000fc800078efcff */
[----:B------:R0:W1:Y:S03]  /*0a40*/  MUFU.RCP R2, R4 ;  /* 0x0000000400027308 */ /* 0x0000660000001000 */
.L_x_24:
        /* <DEDUP_REMOVED lines=13> */
.L_x_23:
[----:B------:R-:W-:Y:S05]  /*0b20*/  BSYNC.RECONVERGENT B1 ;  /* 0x0000000000017941 */ /* 0x000fea0003800200 */
.L_x_22:
[----:B------:R-:W-:-:S04]  /*0b30*/  FMUL R7, R7, 1.1920928955078125e-07 ;  /* 0x3400000007077820 */ /* 0x000fc80000400000 */
[----:B------:R-:W-:-:S07]  /*0b40*/  FMUL R7, R10, R7 ;  /* 0x000000070a077220 */ /* 0x000fce0000400000 */
.L_x_18:
[----:B------:R-:W-:Y:S05]  /*0b50*/  BSYNC.RECONVERGENT B0 ;  /* 0x0000000000007941 */ /* 0x000fea0003800200 */
.L_x_17:
[----:B------:R-:W1:Y:S01]  /*0b60*/  LDC.64 R2, c[0x0][0x380] ;  /* 0x0000e000ff027b82 */ /* 0x000e620000000a00 */
[C---:B------:R-:W-:Y:S02]  /*0b70*/  FSETP.NAN.AND P0, PT, |R7|.reuse, |R7|, PT ;  /* 0x400000070700720b */ /* 0x040fe40003f08200 */
[----:B0-----:R-:W-:-:S04]  /*0b80*/  LOP3.LUT R4, R7, 0x80000000, R5, 0xb8, !PT ;  /* 0x8000000007047812 */ /* 0x001fc800078eb805 */
[----:B------:R-:W-:Y:S01]  /*0b90*/  FSEL R7, R7, R4, P0 ;  /* 0x0000000407077208 */ /* 0x000fe20000000000 */
[----:B-1----:R-:W-:-:S05]  /*0ba0*/  IMAD.WIDE.U32 R2, R0, 0x4, R2 ;  /* 0x0000000400027825 */ /* 0x002fca00078e0002 */
[----:B------:R-:W-:Y:S01]  /*0bb0*/  STG.E desc[UR6][R2.64], R7 ;  /* 0x0000000702007986 */ /* 0x000fe2000c101906 */
[----:B------:R-:W-:Y:S05]  /*0bc0*/  EXIT ;  /* 0x000000000000794d */ /* 0x000fea0003800000 */
.L_x_25:
        /* <DEDUP_REMOVED lines=11> */
.L_x_28:


//--------------------- .text.default_function_kernel --------------------------
	.section	.text.default_function_kernel,"ax",@progbits
	.align	128
        .global         default_function_kernel
        .type           default_function_kernel,@function
        .size           default_function_kernel,(.L_x_29 - default_function_kernel)
        .other          default_function_kernel,@"STO_CUDA_ENTRY STV_DEFAULT"
default_function_kernel:
.text.default_function_kernel:
[----:B------:R-:W-:Y:S01]  /*0000*/  LDC R1, c[0x0][0x37c] ;  /* 0x0000df00ff017b82 */ /* 0x000fe20000000800 */
[----:B------:R-:W0:Y:S07]  /*0010*/  S2R R7, SR_CTAID.X ;  /* 0x0000000000077919 */ /* 0x000e2e0000002500 */
[----:B------:R-:W1:Y:S01]  /*0020*/  LDC.64 R2, c[0x0][0x388] ;  /* 0x0000e200ff027b82 */ /* 0x000e620000000a00 */
[----:B------:R-:W2:Y:S01]  /*0030*/  LDCU.64 UR4, c[0x0][0x358] ;  /* 0x00006b00ff0477ac */ /* 0x000ea20008000a00 */
[----:B------:R-:W0:Y:S06]  /*0040*/  S2R R0, SR_TID.X ;  /* 0x0000000000007919 */ /* 0x000e2c0000002100 */
[----:B------:R-:W3:Y:S01]  /*0050*/  LDC.64 R4, c[0x0][0x380] ;  /* 0x0000e000ff047b82 */ /* 0x000ee20000000a00 */
[----:B0-----:R-:W-:-:S04]  /*0060*/  IMAD R7, R7, 0x18, R0 ;  /* 0x0000001807077824 */ /* 0x001fc800078e0200 */
[----:B-1----:R-:W-:-:S06]  /*0070*/  IMAD.WIDE.U32 R2, R7, 0x4, R2 ;  /* 0x0000000407027825 */ /* 0x002fcc00078e0002 */
[----:B--2---:R-:W2:Y:S01]  /*0080*/  LDG.E.CONSTANT R2, desc[UR4][R2.64] ;  /* 0x0000000402027981 */ /* 0x004ea2000c1e9900 */
[----:B---3--:R-:W-:Y:S01]  /*0090*/  IMAD.WIDE.U32 R4, R7, 0x4, R4 ;  /* 0x0000000407047825 */ /* 0x008fe200078e0004 */
[----:B--2---:R-:W0:Y:S04]  /*00a0*/  FRND.CEIL R9, R2 ;  /* 0x0000000200097307 */ /* 0x004e280000209000 */
[----:B0-----:R-:W-:Y:S01]  /*00b0*/  STG.E desc[UR4][R4.64], R9 ;  /* 0x0000000904007986 */ /* 0x001fe2000c101904 */
[----:B------:R-:W-:Y:S05]  /*00c0*/  EXIT ;  /* 0x000000000000794d */ /* 0x000fea0003800000 */
.L_x_26:
        /* <DEDUP_REMOVED lines=11> */
.L_x_29:


//--------------------- .nv.shared.reserved.0     --------------------------
	.section	.nv.shared.reserved.0,"aw",@nobits
	.weak		__nv_reservedSMEM_offset_0_alias
	.size		__nv_reservedSMEM_offset_0_alias, 0, 64
	.other		__nv_reservedSMEM_offset_0_alias,@"STO_CUDA_RESERVED_SHARED STV_DEFAULT"
__nv_reservedSMEM_offset_0_alias:
	.zero		0
	.zero		64


//--------------------- .nv.constant0.default_function_kernel_2 --------------------------
	.section	.nv.constant0.default_function_kernel_2,"a",@progbits
	.sectionflags	@""
	.align	4
.nv.constant0.default_function_kernel_2:
	.zero		912


//--------------------- .nv.constant0.default_function_kernel_1 --------------------------
	.section	.nv.constant0.default_function_kernel_1,"a",@progbits
	.sectionflags	@""
	.align	4
.nv.constant0.default_function_kernel_1:
	.zero		912


//--------------------- .nv.constant0.default_function_kernel --------------------------
	.section	.nv.constant0.default_function_kernel,"a",@progbits
	.sectionflags	@""
	.align	4
.nv.constant0.default_function_kernel:
	.zero		912


//--------------------- SYMBOLS --------------------------

	.type		.nv.reservedSmem.offset0,@object
	.size		.nv.reservedSmem.offset0,0x4
